	.headerflags	@"EF_CUDA_TEXMODE_UNIFIED EF_CUDA_64BIT_ADDRESS EF_CUDA_ACCELERATORS EF_CUDA_SM90 EF_CUDA_VIRTUAL_SM(EF_CUDA_SM90)"
	.elftype	@"ET_EXEC"


//--------------------- .nv.info                  --------------------------
	.section	.nv.info,"",@"SHT_CUDA_INFO"
	.align	4


	//----- nvinfo : EIATTR_REGCOUNT
	.align		4
        /*0000*/ 	.byte	0x04, 0x2f
        /*0002*/ 	.short	(.L_1 - .L_0)
	.align		4
.L_0:
        /*0004*/ 	.word	index@(triton_poi_fused_convolution_6)
        /*0008*/ 	.word	0x0000000c


	//----- nvinfo : EIATTR_MIN_STACK_SIZE
	.align		4
.L_1:
        /*000c*/ 	.byte	0x04, 0x12
        /*000e*/ 	.short	(.L_3 - .L_2)
	.align		4
.L_2:
        /*0010*/ 	.word	index@(triton_poi_fused_convolution_6)
        /*0014*/ 	.word	0x00000000


	//----- nvinfo : EIATTR_FRAME_SIZE
	.align		4
.L_3:
        /*0018*/ 	.byte	0x04, 0x11
        /*001a*/ 	.short	(.L_5 - .L_4)
	.align		4
.L_4:
        /*001c*/ 	.word	index@(triton_poi_fused_convolution_6)
        /*0020*/ 	.word	0x00000000


	//----- nvinfo : EIATTR_MIN_STACK_SIZE
	.align		4
.L_5:
        /*0024*/ 	.byte	0x04, 0x12
        /*0026*/ 	.short	(.L_7 - .L_6)
	.align		4
.L_6:
        /*0028*/ 	.word	index@(triton_poi_fused_convolution_6)
        /*002c*/ 	.word	0x00000000
.L_7:


//--------------------- .nv.info.triton_poi_fused_convolution_6 --------------------------
	.section	.nv.info.triton_poi_fused_convolution_6,"",@"SHT_CUDA_INFO"
	.sectionflags	@""
	.align	4


	//----- nvinfo : EIATTR_CUDA_API_VERSION
	.align		4
        /*0000*/ 	.byte	0x04, 0x37
        /*0002*/ 	.short	(.L_9 - .L_8)
.L_8:
        /*0004*/ 	.word	0x0000007c


	//----- nvinfo : EIATTR_KPARAM_INFO
	.align		4
.L_9:
        /*0008*/ 	.byte	0x04, 0x17
        /*000a*/ 	.short	(.L_11 - .L_10)
.L_10:
        /*000c*/ 	.word	0x00000000
        /*0010*/ 	.short	0x0002
        /*0012*/ 	.short	0x0010
        /*0014*/ 	.byte	0x00, 0xf0, 0x11, 0x00


	//----- nvinfo : EIATTR_KPARAM_INFO
	.align		4
.L_11:
        /*0018*/ 	.byte	0x04, 0x17
        /*001a*/ 	.short	(.L_13 - .L_12)
.L_12:
        /*001c*/ 	.word	0x00000000
        /*0020*/ 	.short	0x0001
        /*0022*/ 	.short	0x0008
        /*0024*/ 	.byte	0x00, 0xf4, 0x21, 0x00


	//----- nvinfo : EIATTR_KPARAM_INFO
	.align		4
.L_13:
        /*0028*/ 	.byte	0x04, 0x17
        /*002a*/ 	.short	(.L_15 - .L_14)
.L_14:
        /*002c*/ 	.word	0x00000000
        /*0030*/ 	.short	0x0000
        /*0032*/ 	.short	0x0000
        /*0034*/ 	.byte	0x00, 0xf4, 0x21, 0x00


	//----- nvinfo : EIATTR_SPARSE_MMA_MASK
	.align		4
.L_15:
        /*0038*/ 	.byte	0x03, 0x50
        /*003a*/ 	.short	0x0000


	//----- nvinfo : EIATTR_MAXREG_COUNT
	.align		4
        /*003c*/ 	.byte	0x03, 0x1b
        /*003e*/ 	.short	0x00ff


	//----- nvinfo : EIATTR_EXIT_INSTR_OFFSETS
	.align		4
        /*0040*/ 	.byte	0x04, 0x1c
        /*0042*/ 	.short	(.L_17 - .L_16)


	//   ....[0]....
.L_16:
        /*0044*/ 	.word	0x00000170


	//   ....[1]....
        /*0048*/ 	.word	0x00000190


	//----- nvinfo : EIATTR_REQNTID
	.align		4
.L_17:
        /*004c*/ 	.byte	0x04, 0x10
        /*004e*/ 	.short	(.L_19 - .L_18)
.L_18:
        /*0050*/ 	.word	0x00000080
        /*0054*/ 	.word	0x00000001
        /*0058*/ 	.word	0x00000001


	//----- nvinfo : EIATTR_CBANK_PARAM_SIZE
	.align		4
.L_19:
        /*005c*/ 	.byte	0x03, 0x19
        /*005e*/ 	.short	0x0014


	//----- nvinfo : EIATTR_PARAM_CBANK
	.align		4
        /*0060*/ 	.byte	0x04, 0x0a
        /*0062*/ 	.short	(.L_21 - .L_20)
	.align		4
.L_20:
        /*0064*/ 	.word	index@(.nv.constant0.triton_poi_fused_convolution_6)
        /*0068*/ 	.short	0x0210
        /*006a*/ 	.short	0x0014


	//----- nvinfo : EIATTR_SW_WAR
	.align		4
.L_21:
        /*006c*/ 	.byte	0x04, 0x36
        /*006e*/ 	.short	(.L_23 - .L_22)
.L_22:
        /*0070*/ 	.word	0x00000008
.L_23:


//--------------------- .nv.callgraph             --------------------------
	.section	.nv.callgraph,"",@"SHT_CUDA_CALLGRAPH"
	.align	4
	.sectionentsize	8
	.align		4
        /*0000*/ 	.word	0x00000000
	.align		4
        /*0004*/ 	.word	0xffffffff
	.align		4
        /*0008*/ 	.word	0x00000000
	.align		4
        /*000c*/ 	.word	0xfffffffe
	.align		4
        /*0010*/ 	.word	0x00000000
	.align		4
        /*0014*/ 	.word	0xfffffffd
	.align		4
        /*0018*/ 	.word	0x00000000
	.align		4
        /*001c*/ 	.word	0xfffffffc


//--------------------- .text.triton_poi_fused_convolution_6 --------------------------
	.section	.text.triton_poi_fused_convolution_6,"ax",@progbits
	.align	128
        .global         triton_poi_fused_convolution_6
        .type           triton_poi_fused_convolution_6,@function
        .size           triton_poi_fused_convolution_6,(.L_x_1 - triton_poi_fused_convolution_6)
        .other          triton_poi_fused_convolution_6,@"STO_CUDA_ENTRY STV_DEFAULT"
triton_poi_fused_convolution_6:
.text.triton_poi_fused_convolution_6:
[----:B------:R-:W0:Y:S02]  /*0000*/  LDC R1, c[0x0][0x28] ;  /* 0x00000a00ff017b82 */ /* 0x000e240000000800 */
[----:B------:R-:W1:Y:S01]  /*0010*/  S2R R0, SR_TID.X ;  /* 0x0000000000007919 */ /* 0x000e620000002100 */
[----:B------:R-:W2:Y:S01]  /*0020*/  LDC.64 R2, c[0x0][0x210] ;  /* 0x00008400ff027b82 */ /* 0x000ea20000000a00 */
[----:B------:R-:W-:Y:S01]  /*0030*/  ULDC.64 UR4, c[0x0][0x208] ;  /* 0x0000820000047ab9 */ /* 0x000fe20000000a00 */
[----:B------:R-:W3:Y:S01]  /*0040*/  S2R R7, SR_CTAID.X ;  /* 0x0000000000077919 */ /* 0x000ee20000002500 */
[----:B-1----:R-:W-:Y:S02]  /*0050*/  LOP3.LUT R0, R0, 0x7f, RZ, 0xc0, !PT ;  /* 0x0000007f00007812 */ /* 0x002fe400078ec0ff */
[----:B---3--:R-:W-:-:S03]  /*0060*/  SHF.R.S32.HI R4, RZ, 0x18, R7 ;  /* 0x00000018ff047819 */ /* 0x008fc60000011407 */
[----:B------:R-:W-:Y:S01]  /*0070*/  IMAD R7, R7, 0x80, R0 ;  /* 0x0000008007077824 */ /* 0x000fe200078e0200 */
[----:B------:R-:W-:-:S03]  /*0080*/  SGXT R0, R4, 0x1 ;  /* 0x000000010400781a */ /* 0x000fc60000000200 */
[C---:B--2---:R-:W-:Y:S01]  /*0090*/  IMAD.WIDE R2, R7.reuse, 0x4, R2 ;  /* 0x0000000407027825 */ /* 0x044fe200078e0202 */
[----:B------:R-:W1:Y:S01]  /*00a0*/  LDC.64 R4, c[0x0][0x218] ;  /* 0x00008600ff047b82 */ /* 0x000e620000000a00 */
[----:B------:R-:W-:Y:S02]  /*00b0*/  ISETP.GE.AND P0, PT, R7, 0x100, PT ;  /* 0x000001000700780c */ /* 0x000fe40003f06270 */
[----:B------:R-:W-:Y:S01]  /*00c0*/  LEA.HI R0, R0, R7, RZ, 0x4 ;  /* 0x0000000700007211 */ /* 0x000fe200078f20ff */
[----:B------:R-:W-:-:S03]  /*00d0*/  IMAD.MOV.U32 R7, RZ, RZ, RZ ;  /* 0x000000ffff077224 */ /* 0x000fc600078e00ff */
[----:B------:R-:W-:-:S04]  /*00e0*/  SHF.R.S32.HI R0, RZ, 0x4, R0 ;  /* 0x00000004ff007819 */ /* 0x000fc80000011400 */
[----:B------:R-:W-:-:S04]  /*00f0*/  LEA.HI R6, R0, R0, RZ, 0x2 ;  /* 0x0000000000067211 */ /* 0x000fc800078f10ff */
[----:B------:R-:W-:-:S05]  /*0100*/  LOP3.LUT R9, R6, 0xfffffffc, RZ, 0xc0, !PT ;  /* 0xfffffffc06097812 */ /* 0x000fca00078ec0ff */
[----:B------:R-:W-:Y:S02]  /*0110*/  IMAD.IADD R9, R0, 0x1, -R9 ;  /* 0x0000000100097824 */ /* 0x000fe400078e0a09 */
[----:B------:R-:W-:Y:S02]  /*0120*/  IMAD.MOV.U32 R0, RZ, RZ, RZ ;  /* 0x000000ffff007224 */ /* 0x000fe400078e00ff */
[----:B-1----:R-:W-:-:S04]  /*0130*/  IMAD.WIDE R4, R9, 0x4, R4 ;  /* 0x0000000409047825 */ /* 0x002fc800078e0204 */
[----:B------:R-:W2:Y:S04]  /*0140*/  @!P0 LDG.E R0, desc[UR4][R2.64] ;  /* 0x0000000402008981 */ /* 0x000ea8000c1e1900 */
[----:B------:R-:W2:Y:S02]  /*0150*/  @!P0 LDG.E.EL R7, desc[UR4][R4.64] ;  /* 0x0000000404078981 */ /* 0x000ea4000c2e1900 */
[----:B--2---:R-:W-:Y:S01]  /*0160*/  FADD R7, R7, R0 ;  /* 0x0000000007077221 */ /* 0x004fe20000000000 */
[----:B------:R-:W-:Y:S06]  /*0170*/  @P0 EXIT ;  /* 0x000000000000094d */ /* 0x000fec0003800000 */
[----:B------:R-:W-:Y:S01]  /*0180*/  STG.E desc[UR4][R2.64], R7 ;  /* 0x0000000702007986 */ /* 0x000fe2000c101904 */
[----:B------:R-:W-:Y:S05]  /*0190*/  EXIT ;  /* 0x000000000000794d */ /* 0x000fea0003800000 */
.L_x_0:
[----:B------:R-:W-:-:S00]  /*01a0*/  BRA `(.L_x_0) ;  /* 0xfffffffc00fc7947 */ /* 0x000fc0000383ffff */
[----:B------:R-:W-:-:S00]  /*01b0*/  NOP ;  /* 0x0000000000007918 */ /* 0x000fc00000000000 */
        /* <DEDUP_REMOVED lines=12> */
.L_x_1:


//--------------------- .nv.constant0.triton_poi_fused_convolution_6 --------------------------
	.section	.nv.constant0.triton_poi_fused_convolution_6,"a",@progbits
	.sectionflags	@""
	.align	4
.nv.constant0.triton_poi_fused_convolution_6:
	.zero		548
